	.headerflags	@"EF_CUDA_TEXMODE_UNIFIED EF_CUDA_64BIT_ADDRESS EF_CUDA_ACCELERATORS EF_CUDA_SM90 EF_CUDA_VIRTUAL_SM(EF_CUDA_SM90)"
	.elftype	@"ET_EXEC"


//--------------------- .nv.info                  --------------------------
	.section	.nv.info,"",@"SHT_CUDA_INFO"
	.align	4


	//----- nvinfo : EIATTR_REGCOUNT
	.align		4
        /*0000*/ 	.byte	0x04, 0x2f
        /*0002*/ 	.short	(.L_3 - .L_2)
	.align		4
.L_2:
        /*0004*/ 	.word	index@(triton_poi_fused__native_batch_norm_legit_no_training_17)
        /*0008*/ 	.word	0x00000011


	//----- nvinfo : EIATTR_MIN_STACK_SIZE
	.align		4
.L_3:
        /*000c*/ 	.byte	0x04, 0x12
        /*000e*/ 	.short	(.L_5 - .L_4)
	.align		4
.L_4:
        /*0010*/ 	.word	index@(triton_poi_fused__native_batch_norm_legit_no_training_17)
        /*0014*/ 	.word	0x00000000


	//----- nvinfo : EIATTR_FRAME_SIZE
	.align		4
.L_5:
        /*0018*/ 	.byte	0x04, 0x11
        /*001a*/ 	.short	(.L_7 - .L_6)
	.align		4
.L_6:
        /*001c*/ 	.word	index@(triton_poi_fused__native_batch_norm_legit_no_training_17)
        /*0020*/ 	.word	0x00000000


	//----- nvinfo : EIATTR_MIN_STACK_SIZE
	.align		4
.L_7:
        /*0024*/ 	.byte	0x04, 0x12
        /*0026*/ 	.short	(.L_9 - .L_8)
	.align		4
.L_8:
        /*0028*/ 	.word	index@(triton_poi_fused__native_batch_norm_legit_no_training_17)
        /*002c*/ 	.word	0x00000000
.L_9:


//--------------------- .nv.info.triton_poi_fused__native_batch_norm_legit_no_training_17 --------------------------
	.section	.nv.info.triton_poi_fused__native_batch_norm_legit_no_training_17,"",@"SHT_CUDA_INFO"
	.sectionflags	@""
	.align	4


	//----- nvinfo : EIATTR_CUDA_API_VERSION
	.align		4
        /*0000*/ 	.byte	0x04, 0x37
        /*0002*/ 	.short	(.L_11 - .L_10)
.L_10:
        /*0004*/ 	.word	0x0000007c


	//----- nvinfo : EIATTR_KPARAM_INFO
	.align		4
.L_11:
        /*0008*/ 	.byte	0x04, 0x17
        /*000a*/ 	.short	(.L_13 - .L_12)
.L_12:
        /*000c*/ 	.word	0x00000000
        /*0010*/ 	.short	0x0006
        /*0012*/ 	.short	0x0030
        /*0014*/ 	.byte	0x00, 0xf0, 0x11, 0x00


	//----- nvinfo : EIATTR_KPARAM_INFO
	.align		4
.L_13:
        /*0018*/ 	.byte	0x04, 0x17
        /*001a*/ 	.short	(.L_15 - .L_14)
.L_14:
        /*001c*/ 	.word	0x00000000
        /*0020*/ 	.short	0x0005
        /*0022*/ 	.short	0x0028
        /*0024*/ 	.byte	0x00, 0xf4, 0x21, 0x00


	//----- nvinfo : EIATTR_KPARAM_INFO
	.align		4
.L_15:
        /*0028*/ 	.byte	0x04, 0x17
        /*002a*/ 	.short	(.L_17 - .L_16)
.L_16:
        /*002c*/ 	.word	0x00000000
        /*0030*/ 	.short	0x0004
        /*0032*/ 	.short	0x0020
        /*0034*/ 	.byte	0x00, 0xf4, 0x21, 0x00


	//----- nvinfo : EIATTR_KPARAM_INFO
	.align		4
.L_17:
        /*0038*/ 	.byte	0x04, 0x17
        /*003a*/ 	.short	(.L_19 - .L_18)
.L_18:
        /*003c*/ 	.word	0x00000000
        /*0040*/ 	.short	0x0003
        /*0042*/ 	.short	0x0018
        /*0044*/ 	.byte	0x00, 0xf4, 0x21, 0x00


	//----- nvinfo : EIATTR_KPARAM_INFO
	.align		4
.L_19:
        /*0048*/ 	.byte	0x04, 0x17
        /*004a*/ 	.short	(.L_21 - .L_20)
.L_20:
        /*004c*/ 	.word	0x00000000
        /*0050*/ 	.short	0x0002
        /*0052*/ 	.short	0x0010
        /*0054*/ 	.byte	0x00, 0xf4, 0x21, 0x00


	//----- nvinfo : EIATTR_KPARAM_INFO
	.align		4
.L_21:
        /*0058*/ 	.byte	0x04, 0x17
        /*005a*/ 	.short	(.L_23 - .L_22)
.L_22:
        /*005c*/ 	.word	0x00000000
        /*0060*/ 	.short	0x0001
        /*0062*/ 	.short	0x0008
        /*0064*/ 	.byte	0x00, 0xf4, 0x21, 0x00


	//----- nvinfo : EIATTR_KPARAM_INFO
	.align		4
.L_23:
        /*0068*/ 	.byte	0x04, 0x17
        /*006a*/ 	.short	(.L_25 - .L_24)
.L_24:
        /*006c*/ 	.word	0x00000000
        /*0070*/ 	.short	0x0000
        /*0072*/ 	.short	0x0000
        /*0074*/ 	.byte	0x00, 0xf4, 0x21, 0x00


	//----- nvinfo : EIATTR_SPARSE_MMA_MASK
	.align		4
.L_25:
        /*0078*/ 	.byte	0x03, 0x50
        /*007a*/ 	.short	0x0000


	//----- nvinfo : EIATTR_MAXREG_COUNT
	.align		4
        /*007c*/ 	.byte	0x03, 0x1b
        /*007e*/ 	.short	0x00ff


	//----- nvinfo : EIATTR_EXIT_INSTR_OFFSETS
	.align		4
        /*0080*/ 	.byte	0x04, 0x1c
        /*0082*/ 	.short	(.L_27 - .L_26)


	//   ....[0]....
.L_26:
        /*0084*/ 	.word	0x00000320


	//----- nvinfo : EIATTR_REQNTID
	.align		4
.L_27:
        /*0088*/ 	.byte	0x04, 0x10
        /*008a*/ 	.short	(.L_29 - .L_28)
.L_28:
        /*008c*/ 	.word	0x00000080
        /*0090*/ 	.word	0x00000001
        /*0094*/ 	.word	0x00000001


	//----- nvinfo : EIATTR_CBANK_PARAM_SIZE
	.align		4
.L_29:
        /*0098*/ 	.byte	0x03, 0x19
        /*009a*/ 	.short	0x0034


	//----- nvinfo : EIATTR_PARAM_CBANK
	.align		4
        /*009c*/ 	.byte	0x04, 0x0a
        /*009e*/ 	.short	(.L_31 - .L_30)
	.align		4
.L_30:
        /*00a0*/ 	.word	index@(.nv.constant0.triton_poi_fused__native_batch_norm_legit_no_training_17)
        /*00a4*/ 	.short	0x0210
        /*00a6*/ 	.short	0x0034


	//----- nvinfo : EIATTR_SW_WAR
	.align		4
.L_31:
        /*00a8*/ 	.byte	0x04, 0x36
        /*00aa*/ 	.short	(.L_33 - .L_32)
.L_32:
        /*00ac*/ 	.word	0x00000008
.L_33:


//--------------------- .nv.callgraph             --------------------------
	.section	.nv.callgraph,"",@"SHT_CUDA_CALLGRAPH"
	.align	4
	.sectionentsize	8
	.align		4
        /*0000*/ 	.word	0x00000000
	.align		4
        /*0004*/ 	.word	0xffffffff
	.align		4
        /*0008*/ 	.word	0x00000000
	.align		4
        /*000c*/ 	.word	0xfffffffe
	.align		4
        /*0010*/ 	.word	0x00000000
	.align		4
        /*0014*/ 	.word	0xfffffffd
	.align		4
        /*0018*/ 	.word	0x00000000
	.align		4
        /*001c*/ 	.word	0xfffffffc


//--------------------- .nv.constant4             --------------------------
	.section	.nv.constant4,"a",@progbits
	.align	8
	.align		8
.nv.constant4:
        /*0000*/ 	.dword	_$_str
	.align		8
        /*0008*/ 	.dword	_$_str_$_2


//--------------------- .text.triton_poi_fused__native_batch_norm_legit_no_training_17 --------------------------
	.section	.text.triton_poi_fused__native_batch_norm_legit_no_training_17,"ax",@progbits
	.align	128
        .global         triton_poi_fused__native_batch_norm_legit_no_training_17
        .type           triton_poi_fused__native_batch_norm_legit_no_training_17,@function
        .size           triton_poi_fused__native_batch_norm_legit_no_training_17,(.L_x_1 - triton_poi_fused__native_batch_norm_legit_no_training_17)
        .other          triton_poi_fused__native_batch_norm_legit_no_training_17,@"STO_CUDA_ENTRY STV_DEFAULT"
triton_poi_fused__native_batch_norm_legit_no_training_17:
.text.triton_poi_fused__native_batch_norm_legit_no_training_17:
[----:B------:R-:W-:Y:S01]  /*0000*/  LDC R1, c[0x0][0x28] ;  /* 0x00000a00ff017b82 */ /* 0x000fe20000000800 */
[----:B------:R-:W1:Y:S07]  /*0010*/  S2R R0, SR_TID.X ;  /* 0x0000000000007919 */ /* 0x000e6e0000002100 */
[----:B------:R-:W2:Y:S01]  /*0020*/  LDC.64 R6, c[0x0][0x220] ;  /* 0x00008800ff067b82 */ /* 0x000ea20000000a00 */
[----:B------:R-:W-:Y:S01]  /*0030*/  ULDC.64 UR4, c[0x0][0x208] ;  /* 0x0000820000047ab9 */ /* 0x000fe20000000a00 */
[----:B------:R-:W3:Y:S06]  /*0040*/  S2R R5, SR_CTAID.X ;  /* 0x0000000000057919 */ /* 0x000eec0000002500 */
[----:B------:R-:W4:Y:S08]  /*0050*/  LDC.64 R8, c[0x0][0x228] ;  /* 0x00008a00ff087b82 */ /* 0x000f300000000a00 */
[----:B------:R-:W5:Y:S01]  /*0060*/  LDC.64 R10, c[0x0][0x230] ;  /* 0x00008c00ff0a7b82 */ /* 0x000f620000000a00 */
[----:B-1----:R-:W-:-:S02]  /*0070*/  SHF.L.U32 R0, R0, 0x1, RZ ;  /* 0x0000000100007819 */ /* 0x002fc400000006ff */
[----:B---3--:R-:W-:Y:S02]  /*0080*/  SHF.R.S32.HI R3, RZ, 0x17, R5 ;  /* 0x00000017ff037819 */ /* 0x008fe40000011405 */
[----:B------:R-:W-:Y:S02]  /*0090*/  LOP3.LUT R0, R0, 0xfe, RZ, 0xc0, !PT ;  /* 0x000000fe00007812 */ /* 0x000fe400078ec0ff */
[----:B------:R-:W-:Y:S02]  /*00a0*/  SGXT R3, R3, 0x1 ;  /* 0x000000010303781a */ /* 0x000fe40000000200 */
[----:B------:R-:W-:Y:S02]  /*00b0*/  LEA R0, R5, R0, 0x8 ;  /* 0x0000000005007211 */ /* 0x000fe400078e40ff */
[----:B------:R-:W1:Y:S02]  /*00c0*/  LDC.64 R4, c[0x0][0x218] ;  /* 0x00008600ff047b82 */ /* 0x000e640000000a00 */
[----:B------:R-:W-:-:S04]  /*00d0*/  LEA.HI R3, R3, R0, RZ, 0x2 ;  /* 0x0000000003037211 */ /* 0x000fc800078f10ff */
[--C-:B------:R-:W-:Y:S02]  /*00e0*/  SHF.R.S32.HI R2, RZ, 0x2, R3.reuse ;  /* 0x00000002ff027819 */ /* 0x100fe40000011403 */
[----:B------:R-:W-:-:S04]  /*00f0*/  SHF.R.S32.HI R3, RZ, 0x1f, R3 ;  /* 0x0000001fff037819 */ /* 0x000fc80000011403 */
[----:B------:R-:W-:-:S04]  /*0100*/  LEA.HI R3, R3, R2, RZ, 0xa ;  /* 0x0000000203037211 */ /* 0x000fc800078f50ff */
[----:B------:R-:W-:-:S04]  /*0110*/  LOP3.LUT R3, R3, 0xfffffc00, RZ, 0xc0, !PT ;  /* 0xfffffc0003037812 */ /* 0x000fc800078ec0ff */
[----:B------:R-:W-:Y:S02]  /*0120*/  IADD3 R13, R2, -R3, RZ ;  /* 0x80000003020d7210 */ /* 0x000fe40007ffe0ff */
[----:B------:R-:W3:Y:S03]  /*0130*/  LDC.64 R2, c[0x0][0x210] ;  /* 0x00008400ff027b82 */ /* 0x000ee60000000a00 */
[----:B--2---:R-:W-:-:S06]  /*0140*/  IMAD.WIDE R6, R13, 0x4, R6 ;  /* 0x000000040d067825 */ /* 0x004fcc00078e0206 */
[----:B------:R-:W2:Y:S01]  /*0150*/  LDG.E.EL R6, desc[UR4][R6.64] ;  /* 0x0000000406067981 */ /* 0x000ea2000c2e1900 */
[----:B-1----:R-:W-:-:S05]  /*0160*/  IMAD.WIDE R4, R13, 0x4, R4 ;  /* 0x000000040d047825 */ /* 0x002fca00078e0204 */
[----:B------:R1:W2:Y:S01]  /*0170*/  LDG.E.EL R12, desc[UR4][R4.64] ;  /* 0x00000004040c7981 */ /* 0x0002a2000c2e1900 */
[----:B---3--:R-:W-:Y:S01]  /*0180*/  IMAD.WIDE R2, R0, 0x4, R2 ;  /* 0x0000000400027825 */ /* 0x008fe200078e0202 */
[----:B------:R-:W-:Y:S01]  /*0190*/  HFMA2.MMA R14, -RZ, RZ, 1.625, 0 ;  /* 0x3e800000ff0e7435 */ /* 0x000fe200000001ff */
[----:B-1----:R-:W1:Y:S04]  /*01a0*/  LDC.64 R4, c[0x0][0x238] ;  /* 0x00008e00ff047b82 */ /* 0x002e680000000a00 */
[----:B------:R-:W3:Y:S01]  /*01b0*/  LDG.E.64 R2, desc[UR4][R2.64] ;  /* 0x0000000402027981 */ /* 0x000ee2000c1e1b00 */
[----:B----4-:R-:W-:-:S04]  /*01c0*/  IMAD.WIDE R8, R13, 0x4, R8 ;  /* 0x000000040d087825 */ /* 0x010fc800078e0208 */
[----:B-----5:R-:W-:Y:S02]  /*01d0*/  IMAD.WIDE R10, R13, 0x4, R10 ;  /* 0x000000040d0a7825 */ /* 0x020fe400078e020a */
[----:B------:R-:W4:Y:S04]  /*01e0*/  LDG.E.EL R8, desc[UR4][R8.64] ;  /* 0x0000000408087981 */ /* 0x000f28000c2e1900 */
[----:B------:R-:W4:Y:S01]  /*01f0*/  LDG.E.EL R11, desc[UR4][R10.64] ;  /* 0x000000040a0b7981 */ /* 0x000f22000c2e1900 */
[----:B-1----:R-:W-:-:S04]  /*0200*/  IMAD.WIDE R4, R0, 0x4, R4 ;  /* 0x0000000400047825 */ /* 0x002fc800078e0204 */
[----:B--2---:R-:W-:-:S04]  /*0210*/  FADD R6, R6, 9.9999997473787516356e-06 ;  /* 0x3727c5ac06067421 */ /* 0x004fc80000000000 */
[----:B------:R-:W1:Y:S02]  /*0220*/  MUFU.SQRT R7, R6 ;  /* 0x0000000600077308 */ /* 0x000e640000002000 */
[C---:B-1----:R-:W-:Y:S02]  /*0230*/  FSETP.GT.AND P0, PT, R7.reuse, 8.50705917302346158658e+37, PT ;  /* 0x7e8000000700780b */ /* 0x042fe40003f04000 */
[----:B------:R-:W-:-:S11]  /*0240*/  FSETP.GEU.AND P1, PT, R7, 1.175494350822287508e-38, PT ;  /* 0x008000000700780b */ /* 0x000fd60003f2e000 */
[----:B------:R-:W-:-:S04]  /*0250*/  @P0 FMUL R7, R7, 0.25 ;  /* 0x3e80000007070820 */ /* 0x000fc80000400000 */
[----:B------:R-:W-:-:S06]  /*0260*/  @!P1 FMUL R7, R7, 16777216 ;  /* 0x4b80000007079820 */ /* 0x000fcc0000400000 */
[----:B------:R-:W1:Y:S01]  /*0270*/  MUFU.RCP R7, R7 ;  /* 0x0000000700077308 */ /* 0x000e620000001000 */
[----:B------:R-:W-:Y:S01]  /*0280*/  FSEL R14, R14, 1, P0 ;  /* 0x3f8000000e0e7808 */ /* 0x000fe20000000000 */
[----:B---3--:R-:W-:-:S04]  /*0290*/  FADD R2, R2, -R12 ;  /* 0x8000000c02027221 */ /* 0x008fc80000000000 */
[----:B------:R-:W-:Y:S01]  /*02a0*/  @!P1 FMUL R14, R14, 16777216 ;  /* 0x4b8000000e0e9820 */ /* 0x000fe20000400000 */
[----:B------:R-:W-:-:S03]  /*02b0*/  FADD R3, R3, -R12 ;  /* 0x8000000c03037221 */ /* 0x000fc60000000000 */
[----:B-1----:R-:W-:-:S04]  /*02c0*/  FMUL R14, R7, R14 ;  /* 0x0000000e070e7220 */ /* 0x002fc80000400000 */
[-C--:B------:R-:W-:Y:S01]  /*02d0*/  FMUL R2, R2, R14.reuse ;  /* 0x0000000e02027220 */ /* 0x080fe20000400000 */
[----:B------:R-:W-:-:S03]  /*02e0*/  FMUL R14, R3, R14 ;  /* 0x0000000e030e7220 */ /* 0x000fc60000400000 */
[C-C-:B----4-:R-:W-:Y:S01]  /*02f0*/  FFMA R2, R8.reuse, R2, R11.reuse ;  /* 0x0000000208027223 */ /* 0x150fe2000000000b */
[----:B------:R-:W-:-:S05]  /*0300*/  FFMA R3, R8, R14, R11 ;  /* 0x0000000e08037223 */ /* 0x000fca000000000b */
[----:B------:R-:W-:Y:S01]  /*0310*/  STG.E.64 desc[UR4][R4.64], R2 ;  /* 0x0000000204007986 */ /* 0x000fe2000c101b04 */
[----:B------:R-:W-:Y:S05]  /*0320*/  EXIT ;  /* 0x000000000000794d */ /* 0x000fea0003800000 */
.L_x_0:
[----:B------:R-:W-:-:S00]  /*0330*/  BRA `(.L_x_0) ;  /* 0xfffffffc00fc7947 */ /* 0x000fc0000383ffff */
[----:B------:R-:W-:-:S00]  /*0340*/  NOP ;  /* 0x0000000000007918 */ /* 0x000fc00000000000 */
        /* <DEDUP_REMOVED lines=11> */
.L_x_1:


//--------------------- .nv.global.init           --------------------------
	.section	.nv.global.init,"aw",@progbits
.nv.global.init:
	.type		_$_str,@object
	.size		_$_str,(_$_str_$_2 - _$_str)
_$_str:
        /*0000*/ 	.byte	0x5f, 0x5f, 0x43, 0x55, 0x44, 0x41, 0x5f, 0x46, 0x54, 0x5a, 0x00
	.type		_$_str_$_2,@object
	.size		_$_str_$_2,(.L_1 - _$_str_$_2)
_$_str_$_2:
        /*000b*/ 	.byte	0x5f, 0x5f, 0x43, 0x55, 0x44, 0x41, 0x5f, 0x50, 0x52, 0x45, 0x43, 0x5f, 0x53, 0x51, 0x52, 0x54
        /*001b*/ 	.byte	0x00
.L_1:


//--------------------- .nv.constant0.triton_poi_fused__native_batch_norm_legit_no_training_17 --------------------------
	.section	.nv.constant0.triton_poi_fused__native_batch_norm_legit_no_training_17,"a",@progbits
	.sectionflags	@""
	.align	4
.nv.constant0.triton_poi_fused__native_batch_norm_legit_no_training_17:
	.zero		580
